//
// Generated by NVIDIA NVVM Compiler
//
// Compiler Build ID: CL-36424714
// Cuda compilation tools, release 13.0, V13.0.88
// Based on NVVM 20.0.0
//

.version 9.0
.target sm_100
.address_size 64


.entry _Z13MatrixMulCUDAPKfS0_Pfi(
	.param .u64 .ptr .align 1 _Z13MatrixMulCUDAPKfS0_Pfi_param_0,
	.param .u64 .ptr .align 1 _Z13MatrixMulCUDAPKfS0_Pfi_param_1,
	.param .u64 .ptr .align 1 _Z13MatrixMulCUDAPKfS0_Pfi_param_2,
	.param .u32 _Z13MatrixMulCUDAPKfS0_Pfi_param_3
)
{
	.reg .pred 	%p<12>;
	.reg .b32 	%r<71>;
	.reg .b32 	%f<67>;
	.reg .b64 	%rd<65>;

	ld.param.u64 	%rd11, [_Z13MatrixMulCUDAPKfS0_Pfi_param_0];
	ld.param.u64 	%rd12, [_Z13MatrixMulCUDAPKfS0_Pfi_param_1];
	ld.param.u64 	%rd10, [_Z13MatrixMulCUDAPKfS0_Pfi_param_2];
	ld.param.u32 	%r38, [_Z13MatrixMulCUDAPKfS0_Pfi_param_3];
	cvta.to.global.u64 	%rd1, %rd12;
	cvta.to.global.u64 	%rd2, %rd11;
	mov.u32 	%r39, %tid.x;
	mov.u32 	%r40, %ctaid.x;
	shl.b32 	%r41, %r40, 8;
	add.s32 	%r42, %r41, %r39;
	div.s32 	%r1, %r42, %r38;
	mul.lo.s32 	%r43, %r1, %r38;
	sub.s32 	%r2, %r42, %r43;
	setp.ge.s32 	%p1, %r1, %r38;
	setp.lt.s32 	%p2, %r38, 0;
	or.pred  	%p3, %p2, %p1;
	@%p3 bra 	$L__BB0_13;
	max.u32 	%r4, %r38, 1;
	and.b32  	%r5, %r4, 7;
	setp.lt.u32 	%p4, %r38, 8;
	mov.f32 	%f66, 0f00000000;
	mov.b32 	%r69, 0;
	@%p4 bra 	$L__BB0_4;
	and.b32  	%r45, %r4, 2147483640;
	neg.s32 	%r67, %r45;
	add.s32 	%r66, %r2, %r38;
	shl.b32 	%r8, %r38, 3;
	shl.b32 	%r46, %r38, 1;
	add.s32 	%r65, %r2, %r46;
	mad.lo.s32 	%r64, %r38, 3, %r2;
	shl.b32 	%r47, %r38, 2;
	add.s32 	%r63, %r2, %r47;
	mad.lo.s32 	%r62, %r38, 5, %r2;
	mad.lo.s32 	%r61, %r38, 6, %r2;
	mad.lo.s32 	%r60, %r38, 7, %r2;
	mul.wide.u32 	%rd13, %r2, 4;
	add.s64 	%rd64, %rd1, %rd13;
	mul.wide.u32 	%rd4, %r8, 4;
	mul.wide.u32 	%rd14, %r43, 4;
	add.s64 	%rd15, %rd14, %rd2;
	add.s64 	%rd63, %rd15, 16;
	mov.f32 	%f66, 0f00000000;
$L__BB0_3:
	.pragma "nounroll";
	and.b32  	%r69, %r4, 2147483640;
	ld.global.f32 	%f16, [%rd63+-16];
	ld.global.f32 	%f17, [%rd64];
	fma.rn.f32 	%f18, %f16, %f17, %f66;
	ld.global.f32 	%f19, [%rd63+-12];
	mul.wide.u32 	%rd16, %r66, 4;
	add.s64 	%rd17, %rd1, %rd16;
	ld.global.f32 	%f20, [%rd17];
	fma.rn.f32 	%f21, %f19, %f20, %f18;
	ld.global.f32 	%f22, [%rd63+-8];
	mul.wide.u32 	%rd18, %r65, 4;
	add.s64 	%rd19, %rd1, %rd18;
	ld.global.f32 	%f23, [%rd19];
	fma.rn.f32 	%f24, %f22, %f23, %f21;
	ld.global.f32 	%f25, [%rd63+-4];
	mul.wide.u32 	%rd20, %r64, 4;
	add.s64 	%rd21, %rd1, %rd20;
	ld.global.f32 	%f26, [%rd21];
	fma.rn.f32 	%f27, %f25, %f26, %f24;
	ld.global.f32 	%f28, [%rd63];
	mul.wide.u32 	%rd22, %r63, 4;
	add.s64 	%rd23, %rd1, %rd22;
	ld.global.f32 	%f29, [%rd23];
	fma.rn.f32 	%f30, %f28, %f29, %f27;
	ld.global.f32 	%f31, [%rd63+4];
	mul.wide.u32 	%rd24, %r62, 4;
	add.s64 	%rd25, %rd1, %rd24;
	ld.global.f32 	%f32, [%rd25];
	fma.rn.f32 	%f33, %f31, %f32, %f30;
	ld.global.f32 	%f34, [%rd63+8];
	mul.wide.u32 	%rd26, %r61, 4;
	add.s64 	%rd27, %rd1, %rd26;
	ld.global.f32 	%f35, [%rd27];
	fma.rn.f32 	%f36, %f34, %f35, %f33;
	ld.global.f32 	%f37, [%rd63+12];
	mul.wide.u32 	%rd28, %r60, 4;
	add.s64 	%rd29, %rd1, %rd28;
	ld.global.f32 	%f38, [%rd29];
	fma.rn.f32 	%f66, %f37, %f38, %f36;
	add.s32 	%r67, %r67, 8;
	add.s32 	%r66, %r66, %r8;
	add.s32 	%r65, %r65, %r8;
	add.s32 	%r64, %r64, %r8;
	add.s32 	%r63, %r63, %r8;
	add.s32 	%r62, %r62, %r8;
	add.s32 	%r61, %r61, %r8;
	add.s32 	%r60, %r60, %r8;
	add.s64 	%rd64, %rd64, %rd4;
	add.s64 	%rd63, %rd63, 32;
	setp.ne.s32 	%p5, %r67, 0;
	@%p5 bra 	$L__BB0_3;
$L__BB0_4:
	setp.eq.s32 	%p6, %r5, 0;
	@%p6 bra 	$L__BB0_12;
	and.b32  	%r33, %r4, 3;
	setp.lt.u32 	%p7, %r5, 4;
	@%p7 bra 	$L__BB0_7;
	add.s32 	%r48, %r69, %r43;
	mul.wide.u32 	%rd30, %r48, 4;
	add.s64 	%rd31, %rd2, %rd30;
	ld.global.f32 	%f40, [%rd31];
	mad.lo.s32 	%r49, %r69, %r38, %r2;
	mul.wide.u32 	%rd32, %r49, 4;
	add.s64 	%rd33, %rd1, %rd32;
	ld.global.f32 	%f41, [%rd33];
	fma.rn.f32 	%f42, %f40, %f41, %f66;
	cvt.u64.u32 	%rd34, %r43;
	cvt.u64.u32 	%rd35, %r69;
	add.s64 	%rd36, %rd35, %rd34;
	shl.b64 	%rd37, %rd36, 2;
	add.s64 	%rd38, %rd2, %rd37;
	ld.global.f32 	%f43, [%rd38+4];
	add.s32 	%r50, %r49, %r38;
	mul.wide.u32 	%rd39, %r50, 4;
	add.s64 	%rd40, %rd1, %rd39;
	ld.global.f32 	%f44, [%rd40];
	fma.rn.f32 	%f45, %f43, %f44, %f42;
	ld.global.f32 	%f46, [%rd38+8];
	add.s32 	%r51, %r50, %r38;
	mul.wide.u32 	%rd41, %r51, 4;
	add.s64 	%rd42, %rd1, %rd41;
	ld.global.f32 	%f47, [%rd42];
	fma.rn.f32 	%f48, %f46, %f47, %f45;
	ld.global.f32 	%f49, [%rd38+12];
	add.s32 	%r52, %r51, %r38;
	mul.wide.u32 	%rd43, %r52, 4;
	add.s64 	%rd44, %rd1, %rd43;
	ld.global.f32 	%f50, [%rd44];
	fma.rn.f32 	%f66, %f49, %f50, %f48;
	add.s32 	%r69, %r69, 4;
$L__BB0_7:
	setp.eq.s32 	%p8, %r33, 0;
	@%p8 bra 	$L__BB0_12;
	setp.eq.s32 	%p9, %r33, 1;
	@%p9 bra 	$L__BB0_10;
	add.s32 	%r53, %r69, %r43;
	mul.wide.u32 	%rd45, %r53, 4;
	add.s64 	%rd46, %rd2, %rd45;
	ld.global.f32 	%f52, [%rd46];
	mad.lo.s32 	%r54, %r69, %r38, %r2;
	mul.wide.u32 	%rd47, %r54, 4;
	add.s64 	%rd48, %rd1, %rd47;
	ld.global.f32 	%f53, [%rd48];
	fma.rn.f32 	%f54, %f52, %f53, %f66;
	cvt.u64.u32 	%rd49, %r43;
	cvt.u64.u32 	%rd50, %r69;
	add.s64 	%rd51, %rd50, %rd49;
	shl.b64 	%rd52, %rd51, 2;
	add.s64 	%rd53, %rd2, %rd52;
	ld.global.f32 	%f55, [%rd53+4];
	add.s32 	%r55, %r54, %r38;
	mul.wide.u32 	%rd54, %r55, 4;
	add.s64 	%rd55, %rd1, %rd54;
	ld.global.f32 	%f56, [%rd55];
	fma.rn.f32 	%f66, %f55, %f56, %f54;
	add.s32 	%r69, %r69, 2;
$L__BB0_10:
	and.b32  	%r56, %r4, 1;
	setp.eq.b32 	%p10, %r56, 1;
	not.pred 	%p11, %p10;
	@%p11 bra 	$L__BB0_12;
	add.s32 	%r57, %r69, %r43;
	mul.wide.u32 	%rd56, %r57, 4;
	add.s64 	%rd57, %rd2, %rd56;
	ld.global.f32 	%f57, [%rd57];
	mad.lo.s32 	%r58, %r69, %r38, %r2;
	mul.wide.u32 	%rd58, %r58, 4;
	add.s64 	%rd59, %rd1, %rd58;
	ld.global.f32 	%f58, [%rd59];
	fma.rn.f32 	%f66, %f57, %f58, %f66;
$L__BB0_12:
	add.s32 	%r59, %r43, %r2;
	cvta.to.global.u64 	%rd60, %rd10;
	mul.wide.u32 	%rd61, %r59, 4;
	add.s64 	%rd62, %rd60, %rd61;
	st.global.f32 	[%rd62], %f66;
$L__BB0_13:
	ret;

}


// ===== COMPILED SASS (sm_100) =====

	.target	sm_100

	.elftype	@"ET_EXEC"


//--------------------- .note.nv.tkinfo           --------------------------
	.section	.note.nv.tkinfo,"",@"SHT_NOTE"
	.sectionflags	@"SHF_NOTE_NV_TKINFO"
	.tkinfo
        /*0018*/ 	.word	0x00000002
        /*0030*/ 	.string	""
        /*0030*/ 	.string	"ptxas"
        /*0030*/ 	.string	"Cuda compilation tools, release 13.0, V13.0.88"
        /*0030*/ 	.string	"Build cuda_13.0.r13.0/compiler.36424714_0"
        /*0030*/ 	.string	"-arch sm_100 -m 64 "



//--------------------- .note.nv.cuinfo           --------------------------
	.section	.note.nv.cuinfo,"",@"SHT_NOTE"
	.sectionflags	@"SHF_NOTE_NV_CUINFO"
        /*0018*/ 	.short	0x0002
        /*001a*/ 	.short	0x0064
        /*001c*/ 	.short	0x0082
	.zero		2


//--------------------- .nv.info                  --------------------------
	.section	.nv.info,"",@"SHT_CUDA_INFO"
	.align	4


	//----- nvinfo : EIATTR_REGCOUNT
	.align		4
        /*0000*/ 	.byte	0x04, 0x2f
        /*0002*/ 	.short	(.L_1 - .L_0)
	.align		4
.L_0:
        /*0004*/ 	.word	index@(_Z13MatrixMulCUDAPKfS0_Pfi)
        /*0008*/ 	.word	0x00000020


	//----- nvinfo : EIATTR_FRAME_SIZE
	.align		4
.L_1:
        /*000c*/ 	.byte	0x04, 0x11
        /*000e*/ 	.short	(.L_3 - .L_2)
	.align		4
.L_2:
        /*0010*/ 	.word	index@(_Z13MatrixMulCUDAPKfS0_Pfi)
        /*0014*/ 	.word	0x00000000


	//----- nvinfo : EIATTR_MIN_STACK_SIZE
	.align		4
.L_3:
        /*0018*/ 	.byte	0x04, 0x12
        /*001a*/ 	.short	(.L_5 - .L_4)
	.align		4
.L_4:
        /*001c*/ 	.word	index@(_Z13MatrixMulCUDAPKfS0_Pfi)
        /*0020*/ 	.word	0x00000000
.L_5:


//--------------------- .nv.compat                --------------------------
	.section	.nv.compat,"",@"SHT_CUDA_COMPAT_INFO"
	.align	4
        /*0000*/ 	.byte	0x02, 0x09, 0x00, 0x00, 0x02, 0x02, 0x01, 0x00, 0x02, 0x05, 0x05, 0x00, 0x03, 0x07, 0x01, 0x01
        /*0010*/ 	.byte	0x02, 0x03, 0x00, 0x00, 0x02, 0x06, 0x01, 0x00, 0x04, 0x0b, 0x08, 0x00, 0x09, 0x00, 0x00, 0x00
        /*0020*/ 	.byte	0x00, 0x00, 0x00, 0x00


//--------------------- .nv.info._Z13MatrixMulCUDAPKfS0_Pfi --------------------------
	.section	.nv.info._Z13MatrixMulCUDAPKfS0_Pfi,"",@"SHT_CUDA_INFO"
	.sectionflags	@""
	.align	4


	//----- nvinfo : EIATTR_CUDA_API_VERSION
	.align		4
        /*0000*/ 	.byte	0x04, 0x37
        /*0002*/ 	.short	(.L_7 - .L_6)
.L_6:
        /*0004*/ 	.word	0x00000082


	//----- nvinfo : EIATTR_KPARAM_INFO
	.align		4
.L_7:
        /*0008*/ 	.byte	0x04, 0x17
        /*000a*/ 	.short	(.L_9 - .L_8)
.L_8:
        /*000c*/ 	.word	0x00000000
        /*0010*/ 	.short	0x0003
        /*0012*/ 	.short	0x0018
        /*0014*/ 	.byte	0x00, 0xf0, 0x11, 0x00


	//----- nvinfo : EIATTR_KPARAM_INFO
	.align		4
.L_9:
        /*0018*/ 	.byte	0x04, 0x17
        /*001a*/ 	.short	(.L_11 - .L_10)
.L_10:
        /*001c*/ 	.word	0x00000000
        /*0020*/ 	.short	0x0002
        /*0022*/ 	.short	0x0010
        /*0024*/ 	.byte	0x00, 0xf5, 0x21, 0x00


	//----- nvinfo : EIATTR_KPARAM_INFO
	.align		4
.L_11:
        /*0028*/ 	.byte	0x04, 0x17
        /*002a*/ 	.short	(.L_13 - .L_12)
.L_12:
        /*002c*/ 	.word	0x00000000
        /*0030*/ 	.short	0x0001
        /*0032*/ 	.short	0x0008
        /*0034*/ 	.byte	0x00, 0xf5, 0x21, 0x00


	//----- nvinfo : EIATTR_KPARAM_INFO
	.align		4
.L_13:
        /*0038*/ 	.byte	0x04, 0x17
        /*003a*/ 	.short	(.L_15 - .L_14)
.L_14:
        /*003c*/ 	.word	0x00000000
        /*0040*/ 	.short	0x0000
        /*0042*/ 	.short	0x0000
        /*0044*/ 	.byte	0x00, 0xf5, 0x21, 0x00


	//----- nvinfo : EIATTR_SPARSE_MMA_MASK
	.align		4
.L_15:
        /*0048*/ 	.byte	0x03, 0x50
        /*004a*/ 	.short	0x0000


	//----- nvinfo : EIATTR_MAXREG_COUNT
	.align		4
        /*004c*/ 	.byte	0x03, 0x1b
        /*004e*/ 	.short	0x00ff


	//----- nvinfo : EIATTR_MERCURY_ISA_VERSION
	.align		4
        /*0050*/ 	.byte	0x03, 0x5f
        /*0052*/ 	.short	0x0101


	//----- nvinfo : EIATTR_VRC_CTA_INIT_COUNT
	.align		4
        /*0054*/ 	.byte	0x02, 0x4a
	.zero		1
	.zero		1


	//----- nvinfo : EIATTR_EXIT_INSTR_OFFSETS
	.align		4
        /*0058*/ 	.byte	0x04, 0x1c
        /*005a*/ 	.short	(.L_17 - .L_16)


	//   ....[0]....
.L_16:
        /*005c*/ 	.word	0x000001e0


	//   ....[1]....
        /*0060*/ 	.word	0x00000af0


	//----- nvinfo : EIATTR_CBANK_PARAM_SIZE
	.align		4
.L_17:
        /*0064*/ 	.byte	0x03, 0x19
        /*0066*/ 	.short	0x001c


	//----- nvinfo : EIATTR_PARAM_CBANK
	.align		4
        /*0068*/ 	.byte	0x04, 0x0a
        /*006a*/ 	.short	(.L_19 - .L_18)
	.align		4
.L_18:
        /*006c*/ 	.word	index@(.nv.constant0._Z13MatrixMulCUDAPKfS0_Pfi)
        /*0070*/ 	.short	0x0380
        /*0072*/ 	.short	0x001c


	//----- nvinfo : EIATTR_SW_WAR
	.align		4
.L_19:
        /*0074*/ 	.byte	0x04, 0x36
        /*0076*/ 	.short	(.L_21 - .L_20)
.L_20:
        /*0078*/ 	.word	0x00000008
.L_21:


//--------------------- .nv.callgraph             --------------------------
	.section	.nv.callgraph,"",@"SHT_CUDA_CALLGRAPH"
	.align	4
	.sectionentsize	8
	.align		4
        /*0000*/ 	.word	0x00000000
	.align		4
        /*0004*/ 	.word	0xffffffff
	.align		4
        /*0008*/ 	.word	0x00000000
	.align		4
        /*000c*/ 	.word	0xfffffffe
	.align		4
        /*0010*/ 	.word	0x00000000
	.align		4
        /*0014*/ 	.word	0xfffffffd
	.align		4
        /*0018*/ 	.word	0x00000000
	.align		4
        /*001c*/ 	.word	0xfffffffc


//--------------------- .text._Z13MatrixMulCUDAPKfS0_Pfi --------------------------
	.section	.text._Z13MatrixMulCUDAPKfS0_Pfi,"ax",@progbits
	.align	128
.text._Z13MatrixMulCUDAPKfS0_Pfi:
        .type           _Z13MatrixMulCUDAPKfS0_Pfi,@function
        .size           _Z13MatrixMulCUDAPKfS0_Pfi,(.L_x_5 - _Z13MatrixMulCUDAPKfS0_Pfi)
        .other          _Z13MatrixMulCUDAPKfS0_Pfi,@"STO_CUDA_ENTRY STV_DEFAULT"
_Z13MatrixMulCUDAPKfS0_Pfi:
[----:B------:R-:W-:Y:S08]  /*0000*/  LDC R1, c[0x0][0x37c] ;  /* 0x0000df00ff017b82 */ /* 0x000ff00000000800 */
[----:B------:R-:W0:Y:S01]  /*0010*/  LDC R0, c[0x0][0x398] ;  /* 0x0000e600ff007b82 */ /* 0x000e220000000800 */
[----:B------:R-:W1:Y:S01]  /*0020*/  S2R R3, SR_TID.X ;  /* 0x0000000000037919 */ /* 0x000e620000002100 */
[----:B------:R-:W1:Y:S01]  /*0030*/  S2R R6, SR_CTAID.X ;  /* 0x0000000000067919 */ /* 0x000e620000002500 */
[----:B0-----:R-:W-:-:S04]  /*0040*/  IABS R7, R0 ;  /* 0x0000000000077213 */ /* 0x001fc80000000000 */
[----:B------:R-:W0:Y:S01]  /*0050*/  I2F.RP R2, R7 ;  /* 0x0000000700027306 */ /* 0x000e220000209400 */
[----:B-1----:R-:W-:-:S07]  /*0060*/  IMAD R3, R6, 0x100, R3 ;  /* 0x0000010006037824 */ /* 0x002fce00078e0203 */
[----:B0-----:R-:W0:Y:S02]  /*0070*/  MUFU.RCP R2, R2 ;  /* 0x0000000200027308 */ /* 0x001e240000001000 */
[----:B0-----:R-:W-:Y:S02]  /*0080*/  IADD3 R4, PT, PT, R2, 0xffffffe, RZ ;  /* 0x0ffffffe02047810 */ /* 0x001fe40007ffe0ff */
[----:B------:R-:W-:-:S04]  /*0090*/  IABS R2, R3 ;  /* 0x0000000300027213 */ /* 0x000fc80000000000 */
[----:B------:R0:W1:Y:S02]  /*00a0*/  F2I.FTZ.U32.TRUNC.NTZ R5, R4 ;  /* 0x0000000400057305 */ /* 0x000064000021f000 */
[----:B0-----:R-:W-:Y:S01]  /*00b0*/  HFMA2 R4, -RZ, RZ, 0, 0 ;  /* 0x00000000ff047431 */ /* 0x001fe200000001ff */
[----:B-1----:R-:W-:-:S05]  /*00c0*/  IADD3 R8, PT, PT, RZ, -R5, RZ ;  /* 0x80000005ff087210 */ /* 0x002fca0007ffe0ff */
[----:B------:R-:W-:-:S04]  /*00d0*/  IMAD R9, R8, R7, RZ ;  /* 0x0000000708097224 */ /* 0x000fc800078e02ff */
[----:B------:R-:W-:-:S06]  /*00e0*/  IMAD.HI.U32 R5, R5, R9, R4 ;  /* 0x0000000905057227 */ /* 0x000fcc00078e0004 */
[----:B------:R-:W-:-:S05]  /*00f0*/  IMAD.HI.U32 R5, R5, R2, RZ ;  /* 0x0000000205057227 */ /* 0x000fca00078e00ff */
[----:B------:R-:W-:-:S05]  /*0100*/  IADD3 R6, PT, PT, -R5, RZ, RZ ;  /* 0x000000ff05067210 */ /* 0x000fca0007ffe1ff */
[----:B------:R-:W-:-:S05]  /*0110*/  IMAD R2, R7, R6, R2 ;  /* 0x0000000607027224 */ /* 0x000fca00078e0202 */
[----:B------:R-:W-:-:S13]  /*0120*/  ISETP.GT.U32.AND P2, PT, R7, R2, PT ;  /* 0x000000020700720c */ /* 0x000fda0003f44070 */
[----:B------:R-:W-:Y:S01]  /*0130*/  @!P2 IMAD.IADD R2, R2, 0x1, -R7 ;  /* 0x000000010202a824 */ /* 0x000fe200078e0a07 */
[----:B------:R-:W-:Y:S02]  /*0140*/  @!P2 IADD3 R5, PT, PT, R5, 0x1, RZ ;  /* 0x000000010505a810 */ /* 0x000fe40007ffe0ff */
[----:B------:R-:W-:Y:S02]  /*0150*/  ISETP.NE.AND P2, PT, R0, RZ, PT ;  /* 0x000000ff0000720c */ /* 0x000fe40003f45270 */
[----:B------:R-:W-:Y:S02]  /*0160*/  ISETP.GE.U32.AND P0, PT, R2, R7, PT ;  /* 0x000000070200720c */ /* 0x000fe40003f06070 */
[----:B------:R-:W-:-:S04]  /*0170*/  LOP3.LUT R2, R3, R0, RZ, 0x3c, !PT ;  /* 0x0000000003027212 */ /* 0x000fc800078e3cff */
[----:B------:R-:W-:-:S07]  /*0180*/  ISETP.GE.AND P1, PT, R2, RZ, PT ;  /* 0x000000ff0200720c */ /* 0x000fce0003f26270 */
[----:B------:R-:W-:-:S06]  /*0190*/  @P0 IADD3 R5, PT, PT, R5, 0x1, RZ ;  /* 0x0000000105050810 */ /* 0x000fcc0007ffe0ff */
[----:B------:R-:W-:Y:S01]  /*01a0*/  @!P1 IMAD.MOV R5, RZ, RZ, -R5 ;  /* 0x000000ffff059224 */ /* 0x000fe200078e0a05 */
[----:B------:R-:W-:-:S04]  /*01b0*/  @!P2 LOP3.LUT R5, RZ, R0, RZ, 0x33, !PT ;  /* 0x00000000ff05a212 */ /* 0x000fc800078e33ff */
[----:B------:R-:W-:-:S04]  /*01c0*/  ISETP.GE.AND P0, PT, R5, R0, PT ;  /* 0x000000000500720c */ /* 0x000fc80003f06270 */
[----:B------:R-:W-:-:S13]  /*01d0*/  ISETP.LT.OR P0, PT, R0, RZ, P0 ;  /* 0x000000ff0000720c */ /* 0x000fda0000701670 */
[----:B------:R-:W-:Y:S05]  /*01e0*/  @P0 EXIT ;  /* 0x000000000000094d */ /* 0x000fea0003800000 */
[C---:B------:R-:W-:Y:S01]  /*01f0*/  ISETP.GE.U32.AND P0, PT, R0.reuse, 0x8, PT ;  /* 0x000000080000780c */ /* 0x040fe20003f06070 */
[----:B------:R-:W-:Y:S01]  /*0200*/  IMAD R2, R5, R0, RZ ;  /* 0x0000000005027224 */ /* 0x000fe200078e02ff */
[----:B------:R-:W-:Y:S01]  /*0210*/  VIMNMX.U32 R4, PT, PT, R0, 0x1, !PT ;  /* 0x0000000100047848 */ /* 0x000fe20007fe0000 */
[----:B------:R-:W0:Y:S01]  /*0220*/  LDCU.64 UR4, c[0x0][0x358] ;  /* 0x00006b00ff0477ac */ /* 0x000e220008000a00 */
[----:B------:R-:W-:Y:S01]  /*0230*/  MOV R18, RZ ;  /* 0x000000ff00127202 */ /* 0x000fe20000000f00 */
[----:B------:R-:W-:Y:S01]  /*0240*/  IMAD.IADD R5, R3, 0x1, -R2 ;  /* 0x0000000103057824 */ /* 0x000fe200078e0a02 */
[----:B------:R-:W-:Y:S02]  /*0250*/  MOV R8, RZ ;  /* 0x000000ff00087202 */ /* 0x000fe40000000f00 */
[----:B------:R-:W-:-:S05]  /*0260*/  LOP3.LUT R6, R4, 0x7, RZ, 0xc0, !PT ;  /* 0x0000000704067812 */ /* 0x000fca00078ec0ff */
[----:B------:R-:W-:Y:S05]  /*0270*/  @!P0 BRA `(.L_x_0) ;  /* 0x0000000000fc8947 */ /* 0x000fea0003800000 */
[----:B------:R-:W1:Y:S01]  /*0280*/  LDC.64 R8, c[0x0][0x380] ;  /* 0x0000e000ff087b82 */ /* 0x000e620000000a00 */
[C---:B------:R-:W-:Y:S01]  /*0290*/  IMAD.SHL.U32 R11, R0.reuse, 0x8, RZ ;  /* 0x00000008000b7824 */ /* 0x040fe200078e00ff */
[CC--:B------:R-:W-:Y:S01]  /*02a0*/  LEA R10, R0.reuse, R5.reuse, 0x1 ;  /* 0x00000005000a7211 */ /* 0x0c0fe200078e08ff */
[C-C-:B------:R-:W-:Y:S01]  /*02b0*/  IMAD R24, R0.reuse, 0x3, R5.reuse ;  /* 0x0000000300187824 */ /* 0x140fe200078e0205 */
[C---:B------:R-:W-:Y:S01]  /*02c0*/  LEA R25, R0.reuse, R5, 0x2 ;  /* 0x0000000500197211 */ /* 0x040fe200078e10ff */
[C-C-:B------:R-:W-:Y:S02]  /*02d0*/  IMAD R26, R0.reuse, 0x5, R5.reuse ;  /* 0x00000005001a7824 */ /* 0x140fe400078e0205 */
[C-C-:B------:R-:W-:Y:S01]  /*02e0*/  IMAD R27, R0.reuse, 0x6, R5.reuse ;  /* 0x00000006001b7824 */ /* 0x140fe200078e0205 */
[----:B------:R-:W2:Y:S01]  /*02f0*/  LDC.64 R14, c[0x0][0x388] ;  /* 0x0000e200ff0e7b82 */ /* 0x000ea20000000a00 */
[----:B------:R-:W-:Y:S02]  /*0300*/  IMAD R28, R0, 0x7, R5 ;  /* 0x00000007001c7824 */ /* 0x000fe400078e0205 */
[----:B------:R-:W-:-:S02]  /*0310*/  IMAD.MOV.U32 R18, RZ, RZ, RZ ;  /* 0x000000ffff127224 */ /* 0x000fc400078e00ff */
[----:B-1----:R-:W-:-:S03]  /*0320*/  IMAD.WIDE.U32 R8, R2, 0x4, R8 ;  /* 0x0000000402087825 */ /* 0x002fc600078e0008 */
[----:B------:R-:W-:Y:S02]  /*0330*/  IADD3 R19, P0, PT, R8, 0x10, RZ ;  /* 0x0000001008137810 */ /* 0x000fe40007f1e0ff */
[----:B------:R-:W-:Y:S01]  /*0340*/  LOP3.LUT R8, R4, 0x7ffffff8, RZ, 0xc0, !PT ;  /* 0x7ffffff804087812 */ /* 0x000fe200078ec0ff */
[C---:B--2---:R-:W-:Y:S01]  /*0350*/  IMAD.WIDE.U32 R16, R5.reuse, 0x4, R14 ;  /* 0x0000000405107825 */ /* 0x044fe200078e000e */
[----:B------:R-:W-:Y:S02]  /*0360*/  IADD3.X R29, PT, PT, RZ, R9, RZ, P0, !PT ;  /* 0x00000009ff1d7210 */ /* 0x000fe400007fe4ff */
[----:B------:R-:W-:Y:S02]  /*0370*/  IADD3 R9, PT, PT, R5, R0, RZ ;  /* 0x0000000005097210 */ /* 0x000fe40007ffe0ff */
[----:B------:R-:W-:-:S07]  /*0380*/  IADD3 R7, PT, PT, -R8, RZ, RZ ;  /* 0x000000ff08077210 */ /* 0x000fce0007ffe1ff */
.L_x_1:
[----:B------:R-:W-:Y:S01]  /*0390*/  IMAD.WIDE.U32 R12, R9, 0x4, R14 ;  /* 0x00000004090c7825 */ /* 0x000fe200078e000e */
[----:B0-----:R-:W2:Y:S04]  /*03a0*/  LDG.E R21, desc[UR4][R16.64] ;  /* 0x0000000410157981 */ /* 0x001ea8000c1e1900 */
[----:B------:R0:W3:Y:S02]  /*03b0*/  LDG.E R20, desc[UR4][R12.64] ;  /* 0x000000040c147981 */ /* 0x0000e4000c1e1900 */
[----:B0-----:R-:W-:Y:S02]  /*03c0*/  MOV R12, R19 ;  /* 0x00000013000c7202 */ /* 0x001fe40000000f00 */
[----:B------:R-:W-:-:S05]  /*03d0*/  MOV R13, R29 ;  /* 0x0000001d000d7202 */ /* 0x000fca0000000f00 */
[----:B------:R-:W2:Y:S04]  /*03e0*/  LDG.E R19, desc[UR4][R12.64+-0x10] ;  /* 0xfffff0040c137981 */ /* 0x000ea8000c1e1900 */
[----:B------:R-:W3:Y:S04]  /*03f0*/  LDG.E R22, desc[UR4][R12.64+-0xc] ;  /* 0xfffff4040c167981 */ /* 0x000ee8000c1e1900 */
[----:B------:R-:W4:Y:S01]  /*0400*/  LDG.E R29, desc[UR4][R12.64+-0x4] ;  /* 0xfffffc040c1d7981 */ /* 0x000f22000c1e1900 */
[----:B--2---:R-:W-:-:S04]  /*0410*/  FFMA R19, R19, R21, R18 ;  /* 0x0000001513137223 */ /* 0x004fc80000000012 */
[----:B---3--:R-:W-:Y:S01]  /*0420*/  FFMA R18, R22, R20, R19 ;  /* 0x0000001416127223 */ /* 0x008fe20000000013 */
[--C-:B------:R-:W-:Y:S01]  /*0430*/  IMAD.WIDE.U32 R22, R10, 0x4, R14.reuse ;  /* 0x000000040a167825 */ /* 0x100fe200078e000e */
[----:B------:R-:W2:Y:S03]  /*0440*/  LDG.E R19, desc[UR4][R12.64+-0x8] ;  /* 0xfffff8040c137981 */ /* 0x000ea6000c1e1900 */
[----:B------:R-:W-:Y:S02]  /*0450*/  IMAD.WIDE.U32 R20, R24, 0x4, R14 ;  /* 0x0000000418147825 */ /* 0x000fe400078e000e */
[----:B------:R-:W2:Y:S04]  /*0460*/  LDG.E R22, desc[UR4][R22.64] ;  /* 0x0000000416167981 */ /* 0x000ea8000c1e1900 */
[----:B------:R-:W4:Y:S04]  /*0470*/  LDG.E R20, desc[UR4][R20.64] ;  /* 0x0000000414147981 */ /* 0x000f28000c1e1900 */
[----:B------:R-:W3:Y:S01]  /*0480*/  LDG.E R23, desc[UR4][R12.64+0x4] ;  /* 0x000004040c177981 */ /* 0x000ee2000c1e1900 */
[----:B--2---:R-:W-:-:S03]  /*0490*/  FFMA R18, R19, R22, R18 ;  /* 0x0000001613127223 */ /* 0x004fc60000000012 */
[----:B------:R-:W2:Y:S01]  /*04a0*/  LDG.E R22, desc[UR4][R12.64] ;  /* 0x000000040c167981 */ /* 0x000ea2000c1e1900 */
[----:B----4-:R-:W-:Y:S01]  /*04b0*/  FFMA R29, R29, R20, R18 ;  /* 0x000000141d1d7223 */ /* 0x010fe20000000012 */
[----:B------:R-:W-:-:S05]  /*04c0*/  IMAD.WIDE.U32 R18, R25, 0x4, R14 ;  /* 0x0000000419127825 */ /* 0x000fca00078e000e */
[----:B------:R0:W2:Y:S02]  /*04d0*/  LDG.E R20, desc[UR4][R18.64] ;  /* 0x0000000412147981 */ /* 0x0000a4000c1e1900 */
[----:B0-----:R-:W-:-:S06]  /*04e0*/  IMAD.WIDE.U32 R18, R26, 0x4, R14 ;  /* 0x000000041a127825 */ /* 0x001fcc00078e000e */
[----:B------:R-:W3:Y:S04]  /*04f0*/  LDG.E R18, desc[UR4][R18.64] ;  /* 0x0000000412127981 */ /* 0x000ee8000c1e1900 */
[----:B------:R-:W4:Y:S01]  /*0500*/  LDG.E R19, desc[UR4][R12.64+0xc] ;  /* 0x00000c040c137981 */ /* 0x000f22000c1e1900 */
[----:B--2---:R-:W-:Y:S01]  /*0510*/  FFMA R29, R22, R20, R29 ;  /* 0x00000014161d7223 */ /* 0x004fe2000000001d */
[----:B------:R-:W-:-:S06]  /*0520*/  IMAD.WIDE.U32 R20, R27, 0x4, R14 ;  /* 0x000000041b147825 */ /* 0x000fcc00078e000e */
[----:B------:R-:W2:Y:S01]  /*0530*/  LDG.E R20, desc[UR4][R20.64] ;  /* 0x0000000414147981 */ /* 0x000ea2000c1e1900 */
[----:B---3--:R-:W-:Y:S01]  /*0540*/  FFMA R29, R23, R18, R29 ;  /* 0x00000012171d7223 */ /* 0x008fe2000000001d */
[----:B------:R-:W-:Y:S02]  /*0550*/  IMAD.WIDE.U32 R22, R28, 0x4, R14 ;  /* 0x000000041c167825 */ /* 0x000fe400078e000e */
[----:B------:R-:W2:Y:S04]  /*0560*/  LDG.E R18, desc[UR4][R12.64+0x8] ;  /* 0x000008040c127981 */ /* 0x000ea8000c1e1900 */
[----:B------:R-:W4:Y:S01]  /*0570*/  LDG.E R22, desc[UR4][R22.64] ;  /* 0x0000000416167981 */ /* 0x000f22000c1e1900 */
[----:B------:R-:W-:Y:S01]  /*0580*/  VIADD R7, R7, 0x8 ;  /* 0x0000000807077836 */ /* 0x000fe20000000000 */
[C---:B------:R-:W-:Y:S01]  /*0590*/  IADD3 R9, PT, PT, R11.reuse, R9, RZ ;  /* 0x000000090b097210 */ /* 0x040fe20007ffe0ff */
[C---:B------:R-:W-:Y:S01]  /*05a0*/  IMAD.IADD R24, R11.reuse, 0x1, R24 ;  /* 0x000000010b187824 */ /* 0x040fe200078e0218 */
[C---:B------:R-:W-:Y:S01]  /*05b0*/  IADD3 R10, PT, PT, R11.reuse, R10, RZ ;  /* 0x0000000a0b0a7210 */ /* 0x040fe20007ffe0ff */
[C---:B------:R-:W-:Y:S01]  /*05c0*/  IMAD.IADD R28, R11.reuse, 0x1, R28 ;  /* 0x000000010b1c7824 */ /* 0x040fe200078e021c */
[C---:B------:R-:W-:Y:S01]  /*05d0*/  IADD3 R25, PT, PT, R11.reuse, R25, RZ ;  /* 0x000000190b197210 */ /* 0x040fe20007ffe0ff */
[C---:B------:R-:W-:Y:S01]  /*05e0*/  IMAD.WIDE.U32 R16, R11.reuse, 0x4, R16 ;  /* 0x000000040b107825 */ /* 0x040fe200078e0010 */
[----:B------:R-:W-:-:S02]  /*05f0*/  IADD3 R26, PT, PT, R11, R26, RZ ;  /* 0x0000001a0b1a7210 */ /* 0x000fc40007ffe0ff */
[----:B------:R-:W-:Y:S01]  /*0600*/  IADD3 R27, PT, PT, R11, R27, RZ ;  /* 0x0000001b0b1b7210 */ /* 0x000fe20007ffe0ff */
[----:B--2---:R-:W-:-:S04]  /*0610*/  FFMA R18, R18, R20, R29 ;  /* 0x0000001412127223 */ /* 0x004fc8000000001d */
[----:B----4-:R-:W-:Y:S01]  /*0620*/  FFMA R18, R19, R22, R18 ;  /* 0x0000001613127223 */ /* 0x010fe20000000012 */
[----:B------:R-:W-:-:S04]  /*0630*/  IADD3 R19, P0, PT, R12, 0x20, RZ ;  /* 0x000000200c137810 */ /* 0x000fc80007f1e0ff */
[----:B------:R-:W-:Y:S02]  /*0640*/  IADD3.X R29, PT, PT, RZ, R13, RZ, P0, !PT ;  /* 0x0000000dff1d7210 */ /* 0x000fe400007fe4ff */
[----:B------:R-:W-:-:S13]  /*0650*/  ISETP.NE.AND P0, PT, R7, RZ, PT ;  /* 0x000000ff0700720c */ /* 0x000fda0003f05270 */
[----:B------:R-:W-:Y:S05]  /*0660*/  @P0 BRA `(.L_x_1) ;  /* 0xfffffffc00480947 */ /* 0x000fea000383ffff */
.L_x_0:
[----:B------:R-:W-:-:S13]  /*0670*/  ISETP.NE.AND P0, PT, R6, RZ, PT ;  /* 0x000000ff0600720c */ /* 0x000fda0003f05270 */
[----:B------:R-:W-:Y:S05]  /*0680*/  @!P0 BRA `(.L_x_2) ;  /* 0x00000004000c8947 */ /* 0x000fea0003800000 */
[----:B------:R-:W-:Y:S02]  /*0690*/  ISETP.GE.U32.AND P1, PT, R6, 0x4, PT ;  /* 0x000000040600780c */ /* 0x000fe40003f26070 */
[----:B------:R-:W-:-:S04]  /*06a0*/  LOP3.LUT R9, R4, 0x3, RZ, 0xc0, !PT ;  /* 0x0000000304097812 */ /* 0x000fc800078ec0ff */
[----:B------:R-:W-:-:S07]  /*06b0*/  ISETP.NE.AND P0, PT, R9, RZ, PT ;  /* 0x000000ff0900720c */ /* 0x000fce0003f05270 */
[----:B------:R-:W-:Y:S06]  /*06c0*/  @!P1 BRA `(.L_x_3) ;  /* 0x0000000000789947 */ /* 0x000fec0003800000 */
[----:B------:R-:W1:Y:S01]  /*06d0*/  LDC.64 R14, c[0x0][0x380] ;  /* 0x0000e000ff0e7b82 */ /* 0x000e620000000a00 */
[----:B------:R-:W2:Y:S01]  /*06e0*/  LDCU.64 UR6, c[0x0][0x380] ;  /* 0x00007000ff0677ac */ /* 0x000ea20008000a00 */
[----:B------:R-:W-:Y:S01]  /*06f0*/  IMAD R17, R8, R0, R5 ;  /* 0x0000000008117224 */ /* 0x000fe200078e0205 */
[CC--:B------:R-:W-:Y:S02]  /*0700*/  IADD3 R7, PT, PT, R2.reuse, R8.reuse, RZ ;  /* 0x0000000802077210 */ /* 0x0c0fe40007ffe0ff */
[----:B------:R-:W-:Y:S02]  /*0710*/  IADD3 R20, P1, PT, R2, R8, RZ ;  /* 0x0000000802147210 */ /* 0x000fe40007f3e0ff */
[----:B------:R-:W-:Y:S01]  /*0720*/  IADD3 R19, PT, PT, R17, R0, RZ ;  /* 0x0000000011137210 */ /* 0x000fe20007ffe0ff */
[----:B------:R-:W3:Y:S01]  /*0730*/  LDC.64 R10, c[0x0][0x388] ;  /* 0x0000e200ff0a7b82 */ /* 0x000ee20000000a00 */
[----:B-1----:R-:W-:Y:S01]  /*0740*/  IMAD.WIDE.U32 R14, R7, 0x4, R14 ;  /* 0x00000004070e7825 */ /* 0x002fe200078e000e */
[----:B------:R-:W-:-:S02]  /*0750*/  IADD3.X R7, PT, PT, RZ, RZ, RZ, P1, !PT ;  /* 0x000000ffff077210 */ /* 0x000fc40000ffe4ff */
[----:B--2---:R-:W-:-:S03]  /*0760*/  LEA R6, P1, R20, UR6, 0x2 ;  /* 0x0000000614067c11 */ /* 0x004fc6000f8210ff */
[----:B0-----:R-:W2:Y:S01]  /*0770*/  LDG.E R15, desc[UR4][R14.64] ;  /* 0x000000040e0f7981 */ /* 0x001ea2000c1e1900 */
[----:B------:R-:W-:Y:S01]  /*0780*/  LEA.HI.X R7, R20, UR7, R7, 0x2, P1 ;  /* 0x0000000714077c11 */ /* 0x000fe200088f1407 */
[----:B---3--:R-:W-:-:S04]  /*0790*/  IMAD.WIDE.U32 R16, R17, 0x4, R10 ;  /* 0x0000000411107825 */ /* 0x008fc800078e000a */
[C---:B------:R-:W-:Y:S01]  /*07a0*/  IMAD.WIDE.U32 R12, R19.reuse, 0x4, R10 ;  /* 0x00000004130c7825 */ /* 0x040fe200078e000a */
[----:B------:R-:W3:Y:S03]  /*07b0*/  LDG.E R22, desc[UR4][R6.64+0x4] ;  /* 0x0000040406167981 */ /* 0x000ee6000c1e1900 */
[----:B------:R-:W-:Y:S01]  /*07c0*/  IMAD.IADD R19, R19, 0x1, R0 ;  /* 0x0000000113137824 */ /* 0x000fe200078e0200 */
[----:B------:R-:W2:Y:S03]  /*07d0*/  LDG.E R16, desc[UR4][R16.64] ;  /* 0x0000000410107981 */ /* 0x000ea6000c1e1900 */
[C-C-:B------:R-:W-:Y:S01]  /*07e0*/  IMAD.WIDE.U32 R20, R19.reuse, 0x4, R10.reuse ;  /* 0x0000000413147825 */ /* 0x140fe200078e000a */
[----:B------:R-:W-:Y:S01]  /*07f0*/  IADD3 R19, PT, PT, R19, R0, RZ ;  /* 0x0000000013137210 */ /* 0x000fe20007ffe0ff */
[----:B------:R-:W3:Y:S04]  /*0800*/  LDG.E R12, desc[UR4][R12.64] ;  /* 0x000000040c0c7981 */ /* 0x000ee8000c1e1900 */
[----:B------:R-:W-:Y:S01]  /*0810*/  IMAD.WIDE.U32 R10, R19, 0x4, R10 ;  /* 0x00000004130a7825 */ /* 0x000fe200078e000a */
[----:B------:R-:W4:Y:S04]  /*0820*/  LDG.E R20, desc[UR4][R20.64] ;  /* 0x0000000414147981 */ /* 0x000f28000c1e1900 */
[----:B------:R-:W4:Y:S04]  /*0830*/  LDG.E R24, desc[UR4][R6.64+0x8] ;  /* 0x0000080406187981 */ /* 0x000f28000c1e1900 */
[----:B------:R-:W5:Y:S04]  /*0840*/  LDG.E R26, desc[UR4][R6.64+0xc] ;  /* 0x00000c04061a7981 */ /* 0x000f68000c1e1900 */
[----:B------:R-:W5:Y:S01]  /*0850*/  LDG.E R10, desc[UR4][R10.64] ;  /* 0x000000040a0a7981 */ /* 0x000f62000c1e1900 */
[----:B------:R-:W-:Y:S01]  /*0860*/  IADD3 R8, PT, PT, R8, 0x4, RZ ;  /* 0x0000000408087810 */ /* 0x000fe20007ffe0ff */
[----:B--2---:R-:W-:-:S04]  /*0870*/  FFMA R15, R15, R16, R18 ;  /* 0x000000100f0f7223 */ /* 0x004fc80000000012 */
[----:B---3--:R-:W-:-:S04]  /*0880*/  FFMA R15, R22, R12, R15 ;  /* 0x0000000c160f7223 */ /* 0x008fc8000000000f */
[----:B----4-:R-:W-:-:S04]  /*0890*/  FFMA R15, R24, R20, R15 ;  /* 0x00000014180f7223 */ /* 0x010fc8000000000f */
[----:B-----5:R-:W-:-:S07]  /*08a0*/  FFMA R18, R26, R10, R15 ;  /* 0x0000000a1a127223 */ /* 0x020fce000000000f */
.L_x_3:
[----:B------:R-:W-:Y:S05]  /*08b0*/  @!P0 BRA `(.L_x_2) ;  /* 0x0000000000808947 */ /* 0x000fea0003800000 */
[----:B------:R-:W-:Y:S01]  /*08c0*/  ISETP.NE.AND P1, PT, R9, 0x1, PT ;  /* 0x000000010900780c */ /* 0x000fe20003f25270 */
[----:B------:R-:W1:Y:S01]  /*08d0*/  LDC.64 R20, c[0x0][0x380] ;  /* 0x0000e000ff147b82 */ /* 0x000e620000000a00 */
[----:B------:R-:W-:-:S04]  /*08e0*/  LOP3.LUT R4, R4, 0x1, RZ, 0xc0, !PT ;  /* 0x0000000104047812 */ /* 0x000fc800078ec0ff */
[----:B------:R-:W-:-:S03]  /*08f0*/  ISETP.NE.U32.AND P0, PT, R4, 0x1, PT ;  /* 0x000000010400780c */ /* 0x000fc60003f05070 */
[----:B------:R-:W2:Y:S04]  /*0900*/  LDC.64 R10, c[0x0][0x388] ;  /* 0x0000e200ff0a7b82 */ /* 0x000ea80000000a00 */
[----:B------:R-:W-:Y:S01]  /*0910*/  @P1 IMAD R17, R8, R0, R5 ;  /* 0x0000000008111224 */ /* 0x000fe200078e0205 */
[CC--:B------:R-:W-:Y:S02]  /*0920*/  @P1 IADD3 R9, PT, PT, R2.reuse, R8.reuse, RZ ;  /* 0x0000000802091210 */ /* 0x0c0fe40007ffe0ff */
[----:B------:R-:W-:Y:S01]  /*0930*/  @P1 IADD3 R4, P2, PT, R2, R8, RZ ;  /* 0x0000000802041210 */ /* 0x000fe20007f5e0ff */
[----:B------:R-:W3:Y:S01]  /*0940*/  @P1 LDC.64 R6, c[0x0][0x380] ;  /* 0x0000e000ff061b82 */ /* 0x000ee20000000a00 */
[----:B------:R-:W-:Y:S01]  /*0950*/  @P1 VIADD R8, R8, 0x2 ;  /* 0x0000000208081836 */ /* 0x000fe20000000000 */
[----:B------:R-:W-:-:S02]  /*0960*/  @P1 IADD3 R23, PT, PT, R17, R0, RZ ;  /* 0x0000000011171210 */ /* 0x000fc40007ffe0ff */
[----:B------:R-:W-:-:S04]  /*0970*/  @P1 IADD3.X R19, PT, PT, RZ, RZ, RZ, P2, !PT ;  /* 0x000000ffff131210 */ /* 0x000fc800017fe4ff */
[----:B------:R-:W4:Y:S01]  /*0980*/  LDC.64 R14, c[0x0][0x380] ;  /* 0x0000e000ff0e7b82 */ /* 0x000f220000000a00 */
[----:B-1----:R-:W-:-:S04]  /*0990*/  @P1 IMAD.WIDE.U32 R20, R9, 0x4, R20 ;  /* 0x0000000409141825 */ /* 0x002fc800078e0014 */
[----:B------:R-:W-:Y:S01]  /*09a0*/  @!P0 IMAD R9, R8, R0, R5 ;  /* 0x0000000008098224 */ /* 0x000fe200078e0205 */
[----:B------:R-:W-:Y:S01]  /*09b0*/  @!P0 IADD3 R5, PT, PT, R2, R8, RZ ;  /* 0x0000000802058210 */ /* 0x000fe20007ffe0ff */
[----:B0-----:R-:W5:Y:S01]  /*09c0*/  @P1 LDG.E R21, desc[UR4][R20.64] ;  /* 0x0000000414151981 */ /* 0x001f62000c1e1900 */
[----:B------:R-:W0:Y:S01]  /*09d0*/  LDC.64 R12, c[0x0][0x388] ;  /* 0x0000e200ff0c7b82 */ /* 0x000e220000000a00 */
[----:B--2---:R-:W-:Y:S01]  /*09e0*/  @P1 IMAD.WIDE.U32 R16, R17, 0x4, R10 ;  /* 0x0000000411101825 */ /* 0x004fe200078e000a */
[----:B---3--:R-:W-:-:S03]  /*09f0*/  @P1 LEA R6, P2, R4, R6, 0x2 ;  /* 0x0000000604061211 */ /* 0x008fc600078410ff */
[----:B------:R-:W-:Y:S02]  /*0a00*/  @P1 IMAD.WIDE.U32 R10, R23, 0x4, R10 ;  /* 0x00000004170a1825 */ /* 0x000fe400078e000a */
[----:B------:R-:W5:Y:S01]  /*0a10*/  @P1 LDG.E R16, desc[UR4][R16.64] ;  /* 0x0000000410101981 */ /* 0x000f62000c1e1900 */
[----:B------:R-:W-:-:S03]  /*0a20*/  @P1 LEA.HI.X R7, R4, R7, R19, 0x2, P2 ;  /* 0x0000000704071211 */ /* 0x000fc600010f1413 */
[----:B------:R-:W2:Y:S01]  /*0a30*/  @P1 LDG.E R10, desc[UR4][R10.64] ;  /* 0x000000040a0a1981 */ /* 0x000ea2000c1e1900 */
[----:B----4-:R-:W-:-:S03]  /*0a40*/  @!P0 IMAD.WIDE.U32 R14, R5, 0x4, R14 ;  /* 0x00000004050e8825 */ /* 0x010fc600078e000e */
[----:B------:R-:W2:Y:S04]  /*0a50*/  @P1 LDG.E R7, desc[UR4][R6.64+0x4] ;  /* 0x0000040406071981 */ /* 0x000ea8000c1e1900 */
[----:B------:R-:W3:Y:S01]  /*0a60*/  @!P0 LDG.E R15, desc[UR4][R14.64] ;  /* 0x000000040e0f8981 */ /* 0x000ee2000c1e1900 */
[----:B0-----:R-:W-:-:S06]  /*0a70*/  @!P0 IMAD.WIDE.U32 R12, R9, 0x4, R12 ;  /* 0x00000004090c8825 */ /* 0x001fcc00078e000c */
[----:B------:R-:W3:Y:S01]  /*0a80*/  @!P0 LDG.E R12, desc[UR4][R12.64] ;  /* 0x000000040c0c8981 */ /* 0x000ee2000c1e1900 */
[----:B-----5:R-:W-:-:S04]  /*0a90*/  @P1 FFMA R0, R21, R16, R18 ;  /* 0x0000001015001223 */ /* 0x020fc80000000012 */
[----:B--2---:R-:W-:-:S04]  /*0aa0*/  @P1 FFMA R18, R7, R10, R0 ;  /* 0x0000000a07121223 */ /* 0x004fc80000000000 */
[----:B---3--:R-:W-:-:S07]  /*0ab0*/  @!P0 FFMA R18, R15, R12, R18 ;  /* 0x0000000c0f128223 */ /* 0x008fce0000000012 */
.L_x_2:
[----:B------:R-:W1:Y:S02]  /*0ac0*/  LDC.64 R4, c[0x0][0x390] ;  /* 0x0000e400ff047b82 */ /* 0x000e640000000a00 */
[----:B-1----:R-:W-:-:S05]  /*0ad0*/  IMAD.WIDE.U32 R2, R3, 0x4, R4 ;  /* 0x0000000403027825 */ /* 0x002fca00078e0004 */
[----:B0-----:R-:W-:Y:S01]  /*0ae0*/  STG.E desc[UR4][R2.64], R18 ;  /* 0x0000001202007986 */ /* 0x001fe2000c101904 */
[----:B------:R-:W-:Y:S05]  /*0af0*/  EXIT ;  /* 0x000000000000794d */ /* 0x000fea0003800000 */
.L_x_4:
[----:B------:R-:W-:-:S00]  /*0b00*/  BRA `(.L_x_4) ;  /* 0xfffffffc00fc7947 */ /* 0x000fc0000383ffff */
[----:B------:R-:W-:-:S00]  /*0b10*/  NOP ;  /* 0x0000000000007918 */ /* 0x000fc00000000000 */
        /* <DEDUP_REMOVED lines=14> */
.L_x_5:


//--------------------- .nv.shared.reserved.0     --------------------------
	.section	.nv.shared.reserved.0,"aw",@nobits
	.weak		__nv_reservedSMEM_offset_0_alias
	.size		__nv_reservedSMEM_offset_0_alias, 0, 64
	.other		__nv_reservedSMEM_offset_0_alias,@"STO_CUDA_RESERVED_SHARED STV_DEFAULT"
__nv_reservedSMEM_offset_0_alias:
	.zero		0
	.zero		64


//--------------------- .nv.constant0._Z13MatrixMulCUDAPKfS0_Pfi --------------------------
	.section	.nv.constant0._Z13MatrixMulCUDAPKfS0_Pfi,"a",@progbits
	.sectionflags	@""
	.align	4
.nv.constant0._Z13MatrixMulCUDAPKfS0_Pfi:
	.zero		924


//--------------------- SYMBOLS --------------------------

	.type		.nv.reservedSmem.offset0,@object
	.size		.nv.reservedSmem.offset0,0x4
